//
// Generated by NVIDIA NVVM Compiler
//
// Compiler Build ID: CL-36424714
// Cuda compilation tools, release 13.0, V13.0.88
// Based on NVVM 20.0.0
//

.version 9.0
.target sm_100
.address_size 64

	// .globl	_Z9calculatePfS_i

.visible .entry _Z9calculatePfS_i(
	.param .u64 .ptr .align 1 _Z9calculatePfS_i_param_0,
	.param .u64 .ptr .align 1 _Z9calculatePfS_i_param_1,
	.param .u32 _Z9calculatePfS_i_param_2
)
{
	.reg .pred 	%p<2>;
	.reg .b32 	%r<6>;
	.reg .b32 	%f<3>;
	.reg .b64 	%rd<8>;

	ld.param.u64 	%rd1, [_Z9calculatePfS_i_param_0];
	ld.param.u64 	%rd2, [_Z9calculatePfS_i_param_1];
	ld.param.u32 	%r2, [_Z9calculatePfS_i_param_2];
	mov.u32 	%r3, %ctaid.x;
	mov.u32 	%r4, %ntid.x;
	mov.u32 	%r5, %tid.x;
	mad.lo.s32 	%r1, %r3, %r4, %r5;
	setp.ge.s32 	%p1, %r1, %r2;
	@%p1 bra 	$L__BB0_2;
	cvta.to.global.u64 	%rd3, %rd1;
	cvta.to.global.u64 	%rd4, %rd2;
	mul.wide.s32 	%rd5, %r1, 4;
	add.s64 	%rd6, %rd3, %rd5;
	ld.global.f32 	%f1, [%rd6];
	sqrt.rn.f32 	%f2, %f1;
	add.s64 	%rd7, %rd4, %rd5;
	st.global.f32 	[%rd7], %f2;
$L__BB0_2:
	ret;

}


// ===== COMPILED SASS (sm_100) =====

	.target	sm_100

	.elftype	@"ET_EXEC"


//--------------------- .note.nv.tkinfo           --------------------------
	.section	.note.nv.tkinfo,"",@"SHT_NOTE"
	.sectionflags	@"SHF_NOTE_NV_TKINFO"
	.tkinfo
        /*0018*/ 	.word	0x00000002
        /*0030*/ 	.string	""
        /*0030*/ 	.string	"ptxas"
        /*0030*/ 	.string	"Cuda compilation tools, release 13.0, V13.0.88"
        /*0030*/ 	.string	"Build cuda_13.0.r13.0/compiler.36424714_0"
        /*0030*/ 	.string	"-arch sm_100 -m 64 "



//--------------------- .note.nv.cuinfo           --------------------------
	.section	.note.nv.cuinfo,"",@"SHT_NOTE"
	.sectionflags	@"SHF_NOTE_NV_CUINFO"
        /*0018*/ 	.short	0x0002
        /*001a*/ 	.short	0x0064
        /*001c*/ 	.short	0x0082
	.zero		2


//--------------------- .nv.info                  --------------------------
	.section	.nv.info,"",@"SHT_CUDA_INFO"
	.align	4


	//----- nvinfo : EIATTR_REGCOUNT
	.align		4
        /*0000*/ 	.byte	0x04, 0x2f
        /*0002*/ 	.short	(.L_1 - .L_0)
	.align		4
.L_0:
        /*0004*/ 	.word	index@(_Z9calculatePfS_i)
        /*0008*/ 	.word	0x0000000c


	//----- nvinfo : EIATTR_FRAME_SIZE
	.align		4
.L_1:
        /*000c*/ 	.byte	0x04, 0x11
        /*000e*/ 	.short	(.L_3 - .L_2)
	.align		4
.L_2:
        /*0010*/ 	.word	index@($__internal_0_$__cuda_sm20_sqrt_rn_f32_slowpath)
        /*0014*/ 	.word	0x00000000


	//----- nvinfo : EIATTR_FRAME_SIZE
	.align		4
.L_3:
        /*0018*/ 	.byte	0x04, 0x11
        /*001a*/ 	.short	(.L_5 - .L_4)
	.align		4
.L_4:
        /*001c*/ 	.word	index@(_Z9calculatePfS_i)
        /*0020*/ 	.word	0x00000000


	//----- nvinfo : EIATTR_MIN_STACK_SIZE
	.align		4
.L_5:
        /*0024*/ 	.byte	0x04, 0x12
        /*0026*/ 	.short	(.L_7 - .L_6)
	.align		4
.L_6:
        /*0028*/ 	.word	index@(_Z9calculatePfS_i)
        /*002c*/ 	.word	0x00000000
.L_7:


//--------------------- .nv.compat                --------------------------
	.section	.nv.compat,"",@"SHT_CUDA_COMPAT_INFO"
	.align	4
        /*0000*/ 	.byte	0x02, 0x09, 0x00, 0x00, 0x02, 0x02, 0x01, 0x00, 0x02, 0x05, 0x05, 0x00, 0x03, 0x07, 0x01, 0x01
        /*0010*/ 	.byte	0x02, 0x03, 0x00, 0x00, 0x02, 0x06, 0x01, 0x00, 0x04, 0x0b, 0x08, 0x00, 0x01, 0x00, 0x00, 0x00
        /*0020*/ 	.byte	0x00, 0x00, 0x00, 0x00


//--------------------- .nv.info._Z9calculatePfS_i --------------------------
	.section	.nv.info._Z9calculatePfS_i,"",@"SHT_CUDA_INFO"
	.sectionflags	@""
	.align	4


	//----- nvinfo : EIATTR_CUDA_API_VERSION
	.align		4
        /*0000*/ 	.byte	0x04, 0x37
        /*0002*/ 	.short	(.L_9 - .L_8)
.L_8:
        /*0004*/ 	.word	0x00000082


	//----- nvinfo : EIATTR_KPARAM_INFO
	.align		4
.L_9:
        /*0008*/ 	.byte	0x04, 0x17
        /*000a*/ 	.short	(.L_11 - .L_10)
.L_10:
        /*000c*/ 	.word	0x00000000
        /*0010*/ 	.short	0x0002
        /*0012*/ 	.short	0x0010
        /*0014*/ 	.byte	0x00, 0xf0, 0x11, 0x00


	//----- nvinfo : EIATTR_KPARAM_INFO
	.align		4
.L_11:
        /*0018*/ 	.byte	0x04, 0x17
        /*001a*/ 	.short	(.L_13 - .L_12)
.L_12:
        /*001c*/ 	.word	0x00000000
        /*0020*/ 	.short	0x0001
        /*0022*/ 	.short	0x0008
        /*0024*/ 	.byte	0x00, 0xf5, 0x21, 0x00


	//----- nvinfo : EIATTR_KPARAM_INFO
	.align		4
.L_13:
        /*0028*/ 	.byte	0x04, 0x17
        /*002a*/ 	.short	(.L_15 - .L_14)
.L_14:
        /*002c*/ 	.word	0x00000000
        /*0030*/ 	.short	0x0000
        /*0032*/ 	.short	0x0000
        /*0034*/ 	.byte	0x00, 0xf5, 0x21, 0x00


	//----- nvinfo : EIATTR_SPARSE_MMA_MASK
	.align		4
.L_15:
        /*0038*/ 	.byte	0x03, 0x50
        /*003a*/ 	.short	0x0000


	//----- nvinfo : EIATTR_MAXREG_COUNT
	.align		4
        /*003c*/ 	.byte	0x03, 0x1b
        /*003e*/ 	.short	0x00ff


	//----- nvinfo : EIATTR_MERCURY_ISA_VERSION
	.align		4
        /*0040*/ 	.byte	0x03, 0x5f
        /*0042*/ 	.short	0x0101


	//----- nvinfo : EIATTR_VRC_CTA_INIT_COUNT
	.align		4
        /*0044*/ 	.byte	0x02, 0x4a
	.zero		1
	.zero		1


	//----- nvinfo : EIATTR_EXIT_INSTR_OFFSETS
	.align		4
        /*0048*/ 	.byte	0x04, 0x1c
        /*004a*/ 	.short	(.L_17 - .L_16)


	//   ....[0]....
.L_16:
        /*004c*/ 	.word	0x00000070


	//   ....[1]....
        /*0050*/ 	.word	0x000001c0


	//----- nvinfo : EIATTR_CRS_STACK_SIZE
	.align		4
.L_17:
        /*0054*/ 	.byte	0x04, 0x1e
        /*0056*/ 	.short	(.L_19 - .L_18)
.L_18:
        /*0058*/ 	.word	0x00000000


	//----- nvinfo : EIATTR_CBANK_PARAM_SIZE
	.align		4
.L_19:
        /*005c*/ 	.byte	0x03, 0x19
        /*005e*/ 	.short	0x0014


	//----- nvinfo : EIATTR_PARAM_CBANK
	.align		4
        /*0060*/ 	.byte	0x04, 0x0a
        /*0062*/ 	.short	(.L_21 - .L_20)
	.align		4
.L_20:
        /*0064*/ 	.word	index@(.nv.constant0._Z9calculatePfS_i)
        /*0068*/ 	.short	0x0380
        /*006a*/ 	.short	0x0014


	//----- nvinfo : EIATTR_SW_WAR
	.align		4
.L_21:
        /*006c*/ 	.byte	0x04, 0x36
        /*006e*/ 	.short	(.L_23 - .L_22)
.L_22:
        /*0070*/ 	.word	0x00000008
.L_23:


//--------------------- .nv.callgraph             --------------------------
	.section	.nv.callgraph,"",@"SHT_CUDA_CALLGRAPH"
	.align	4
	.sectionentsize	8
	.align		4
        /*0000*/ 	.word	0x00000000
	.align		4
        /*0004*/ 	.word	0xffffffff
	.align		4
        /*0008*/ 	.word	0x00000000
	.align		4
        /*000c*/ 	.word	0xfffffffe
	.align		4
        /*0010*/ 	.word	0x00000000
	.align		4
        /*0014*/ 	.word	0xfffffffd
	.align		4
        /*0018*/ 	.word	0x00000000
	.align		4
        /*001c*/ 	.word	0xfffffffc


//--------------------- .text._Z9calculatePfS_i   --------------------------
	.section	.text._Z9calculatePfS_i,"ax",@progbits
	.align	128
        .global         _Z9calculatePfS_i
        .type           _Z9calculatePfS_i,@function
        .size           _Z9calculatePfS_i,(.L_x_5 - _Z9calculatePfS_i)
        .other          _Z9calculatePfS_i,@"STO_CUDA_ENTRY STV_DEFAULT"
_Z9calculatePfS_i:
.text._Z9calculatePfS_i:
[----:B------:R-:W-:Y:S01]  /*0000*/  LDC R1, c[0x0][0x37c] ;  /* 0x0000df00ff017b82 */ /* 0x000fe20000000800 */
[----:B------:R-:W0:Y:S07]  /*0010*/  S2R R0, SR_TID.X ;  /* 0x0000000000007919 */ /* 0x000e2e0000002100 */
[----:B------:R-:W0:Y:S01]  /*0020*/  S2UR UR4, SR_CTAID.X ;  /* 0x00000000000479c3 */ /* 0x000e220000002500 */
[----:B------:R-:W1:Y:S07]  /*0030*/  LDCU UR5, c[0x0][0x390] ;  /* 0x00007200ff0577ac */ /* 0x000e6e0008000800 */
[----:B------:R-:W0:Y:S02]  /*0040*/  LDC R5, c[0x0][0x360] ;  /* 0x0000d800ff057b82 */ /* 0x000e240000000800 */
[----:B0-----:R-:W-:-:S05]  /*0050*/  IMAD R5, R5, UR4, R0 ;  /* 0x0000000405057c24 */ /* 0x001fca000f8e0200 */
[----:B-1----:R-:W-:-:S13]  /*0060*/  ISETP.GE.AND P0, PT, R5, UR5, PT ;  /* 0x0000000505007c0c */ /* 0x002fda000bf06270 */
[----:B------:R-:W-:Y:S05]  /*0070*/  @P0 EXIT ;  /* 0x000000000000094d */ /* 0x000fea0003800000 */
[----:B------:R-:W0:Y:S01]  /*0080*/  LDC.64 R2, c[0x0][0x380] ;  /* 0x0000e000ff027b82 */ /* 0x000e220000000a00 */
[----:B------:R-:W1:Y:S01]  /*0090*/  LDCU.64 UR4, c[0x0][0x358] ;  /* 0x00006b00ff0477ac */ /* 0x000e620008000a00 */
[----:B0-----:R-:W-:-:S05]  /*00a0*/  IMAD.WIDE R2, R5, 0x4, R2 ;  /* 0x0000000405027825 */ /* 0x001fca00078e0202 */
[----:B-1----:R-:W2:Y:S01]  /*00b0*/  LDG.E R0, desc[UR4][R2.64] ;  /* 0x0000000402007981 */ /* 0x002ea2000c1e1900 */
[----:B------:R-:W-:Y:S01]  /*00c0*/  BSSY.RECONVERGENT B0, `(.L_x_0) ;  /* 0x000000c000007945 */ /* 0x000fe20003800200 */
[----:B--2---:R-:W-:Y:S01]  /*00d0*/  IADD3 R4, PT, PT, R0, -0xd000000, RZ ;  /* 0xf300000000047810 */ /* 0x004fe20007ffe0ff */
[----:B------:R0:W1:Y:S03]  /*00e0*/  MUFU.RSQ R7, R0 ;  /* 0x0000000000077308 */ /* 0x0000660000001400 */
[----:B------:R-:W-:-:S13]  /*00f0*/  ISETP.GT.U32.AND P0, PT, R4, 0x727fffff, PT ;  /* 0x727fffff0400780c */ /* 0x000fda0003f04070 */
[----:B0-----:R-:W-:Y:S05]  /*0100*/  @!P0 BRA `(.L_x_1) ;  /* 0x00000000000c8947 */ /* 0x001fea0003800000 */
[----:B------:R-:W-:-:S07]  /*0110*/  MOV R9, 0x130 ;  /* 0x0000013000097802 */ /* 0x000fce0000000f00 */
[----:B-1----:R-:W-:Y:S05]  /*0120*/  CALL.REL.NOINC `($__internal_0_$__cuda_sm20_sqrt_rn_f32_slowpath) ;  /* 0x0000000000287944 */ /* 0x002fea0003c00000 */
[----:B------:R-:W-:Y:S05]  /*0130*/  BRA `(.L_x_2) ;  /* 0x0000000000107947 */ /* 0x000fea0003800000 */
.L_x_1:
[----:B-1----:R-:W-:Y:S01]  /*0140*/  FMUL.FTZ R3, R0, R7 ;  /* 0x0000000700037220 */ /* 0x002fe20000410000 */
[----:B------:R-:W-:-:S03]  /*0150*/  FMUL.FTZ R7, R7, 0.5 ;  /* 0x3f00000007077820 */ /* 0x000fc60000410000 */
[----:B------:R-:W-:-:S04]  /*0160*/  FFMA R0, -R3, R3, R0 ;  /* 0x0000000303007223 */ /* 0x000fc80000000100 */
[----:B------:R-:W-:-:S07]  /*0170*/  FFMA R7, R0, R7, R3 ;  /* 0x0000000700077223 */ /* 0x000fce0000000003 */
.L_x_2:
[----:B------:R-:W-:Y:S05]  /*0180*/  BSYNC.RECONVERGENT B0 ;  /* 0x0000000000007941 */ /* 0x000fea0003800200 */
.L_x_0:
[----:B------:R-:W0:Y:S02]  /*0190*/  LDC.64 R2, c[0x0][0x388] ;  /* 0x0000e200ff027b82 */ /* 0x000e240000000a00 */
[----:B0-----:R-:W-:-:S05]  /*01a0*/  IMAD.WIDE R2, R5, 0x4, R2 ;  /* 0x0000000405027825 */ /* 0x001fca00078e0202 */
[----:B------:R-:W-:Y:S01]  /*01b0*/  STG.E desc[UR4][R2.64], R7 ;  /* 0x0000000702007986 */ /* 0x000fe2000c101904 */
[----:B------:R-:W-:Y:S05]  /*01c0*/  EXIT ;  /* 0x000000000000794d */ /* 0x000fea0003800000 */
        .weak           $__internal_0_$__cuda_sm20_sqrt_rn_f32_slowpath
        .type           $__internal_0_$__cuda_sm20_sqrt_rn_f32_slowpath,@function
        .size           $__internal_0_$__cuda_sm20_sqrt_rn_f32_slowpath,(.L_x_5 - $__internal_0_$__cuda_sm20_sqrt_rn_f32_slowpath)
$__internal_0_$__cuda_sm20_sqrt_rn_f32_slowpath:
[----:B------:R-:W-:-:S13]  /*01d0*/  LOP3.LUT P0, RZ, R0, 0x7fffffff, RZ, 0xc0, !PT ;  /* 0x7fffffff00ff7812 */ /* 0x000fda000780c0ff */
[----:B------:R-:W-:Y:S01]  /*01e0*/  @!P0 MOV R2, R0 ;  /* 0x0000000000028202 */ /* 0x000fe20000000f00 */
[----:B------:R-:W-:Y:S06]  /*01f0*/  @!P0 BRA `(.L_x_3) ;  /* 0x0000000000408947 */ /* 0x000fec0003800000 */
[----:B------:R-:W-:-:S13]  /*0200*/  FSETP.GEU.FTZ.AND P0, PT, R0, RZ, PT ;  /* 0x000000ff0000720b */ /* 0x000fda0003f1e000 */
[----:B------:R-:W-:Y:S01]  /*0210*/  @!P0 MOV R2, 0x7fffffff ;  /* 0x7fffffff00028802 */ /* 0x000fe20000000f00 */
[----:B------:R-:W-:Y:S06]  /*0220*/  @!P0 BRA `(.L_x_3) ;  /* 0x0000000000348947 */ /* 0x000fec0003800000 */
[----:B------:R-:W-:-:S13]  /*0230*/  FSETP.GTU.FTZ.AND P0, PT, |R0|, +INF , PT ;  /* 0x7f8000000000780b */ /* 0x000fda0003f1c200 */
[----:B------:R-:W-:Y:S01]  /*0240*/  @P0 FADD.FTZ R2, R0, 1 ;  /* 0x3f80000000020421 */ /* 0x000fe20000010000 */
[----:B------:R-:W-:Y:S06]  /*0250*/  @P0 BRA `(.L_x_3) ;  /* 0x0000000000280947 */ /* 0x000fec0003800000 */
[----:B------:R-:W-:-:S13]  /*0260*/  FSETP.NEU.FTZ.AND P0, PT, |R0|, +INF , PT ;  /* 0x7f8000000000780b */ /* 0x000fda0003f1d200 */
[----:B------:R-:W-:-:S04]  /*0270*/  @P0 FFMA R3, R0, 1.84467440737095516160e+19, RZ ;  /* 0x5f80000000030823 */ /* 0x000fc800000000ff */
[----:B------:R-:W0:Y:S02]  /*0280*/  @P0 MUFU.RSQ R2, R3 ;  /* 0x0000000300020308 */ /* 0x000e240000001400 */
[----:B0-----:R-:W-:Y:S01]  /*0290*/  @P0 FMUL.FTZ R4, R3, R2 ;  /* 0x0000000203040220 */ /* 0x001fe20000410000 */
[----:B------:R-:W-:Y:S01]  /*02a0*/  @P0 FMUL.FTZ R8, R2, 0.5 ;  /* 0x3f00000002080820 */ /* 0x000fe20000410000 */
[----:B------:R-:W-:Y:S02]  /*02b0*/  @!P0 MOV R2, R0 ;  /* 0x0000000000028202 */ /* 0x000fe40000000f00 */
[----:B------:R-:W-:-:S04]  /*02c0*/  @P0 FADD.FTZ R6, -R4, -RZ ;  /* 0x800000ff04060221 */ /* 0x000fc80000010100 */
[----:B------:R-:W-:-:S04]  /*02d0*/  @P0 FFMA R7, R4, R6, R3 ;  /* 0x0000000604070223 */ /* 0x000fc80000000003 */
[----:B------:R-:W-:-:S04]  /*02e0*/  @P0 FFMA R7, R7, R8, R4 ;  /* 0x0000000807070223 */ /* 0x000fc80000000004 */
[----:B------:R-:W-:-:S07]  /*02f0*/  @P0 FMUL.FTZ R2, R7, 2.3283064365386962891e-10 ;  /* 0x2f80000007020820 */ /* 0x000fce0000410000 */
.L_x_3:
[----:B------:R-:W-:Y:S01]  /*0300*/  HFMA2 R3, -RZ, RZ, 0, 0 ;  /* 0x00000000ff037431 */ /* 0x000fe200000001ff */
[----:B------:R-:W-:Y:S02]  /*0310*/  MOV R7, R2 ;  /* 0x0000000200077202 */ /* 0x000fe40000000f00 */
[----:B------:R-:W-:-:S04]  /*0320*/  MOV R2, R9 ;  /* 0x0000000900027202 */ /* 0x000fc80000000f00 */
[----:B------:R-:W-:Y:S05]  /*0330*/  RET.REL.NODEC R2 `(_Z9calculatePfS_i) ;  /* 0xfffffffc02307950 */ /* 0x000fea0003c3ffff */
.L_x_4:
[----:B------:R-:W-:-:S00]  /*0340*/  BRA `(.L_x_4) ;  /* 0xfffffffc00fc7947 */ /* 0x000fc0000383ffff */
[----:B------:R-:W-:-:S00]  /*0350*/  NOP ;  /* 0x0000000000007918 */ /* 0x000fc00000000000 */
        /* <DEDUP_REMOVED lines=10> */
.L_x_5:


//--------------------- .nv.shared.reserved.0     --------------------------
	.section	.nv.shared.reserved.0,"aw",@nobits
	.weak		__nv_reservedSMEM_offset_0_alias
	.size		__nv_reservedSMEM_offset_0_alias, 0, 64
	.other		__nv_reservedSMEM_offset_0_alias,@"STO_CUDA_RESERVED_SHARED STV_DEFAULT"
__nv_reservedSMEM_offset_0_alias:
	.zero		0
	.zero		64


//--------------------- .nv.constant0._Z9calculatePfS_i --------------------------
	.section	.nv.constant0._Z9calculatePfS_i,"a",@progbits
	.sectionflags	@""
	.align	4
.nv.constant0._Z9calculatePfS_i:
	.zero		916


//--------------------- SYMBOLS --------------------------

	.type		.nv.reservedSmem.offset0,@object
	.size		.nv.reservedSmem.offset0,0x4
